//
// Generated by NVIDIA NVVM Compiler
//
// Compiler Build ID: CL-36424714
// Cuda compilation tools, release 13.0, V13.0.88
// Based on NVVM 20.0.0
//

.version 9.0
.target sm_100
.address_size 64

	// .globl	_Z4cubePfS_

.visible .entry _Z4cubePfS_(
	.param .u64 .ptr .align 1 _Z4cubePfS__param_0,
	.param .u64 .ptr .align 1 _Z4cubePfS__param_1
)
{
	.reg .b32 	%r<5>;
	.reg .b32 	%f<4>;
	.reg .b64 	%rd<8>;

	ld.param.u64 	%rd1, [_Z4cubePfS__param_0];
	ld.param.u64 	%rd2, [_Z4cubePfS__param_1];
	cvta.to.global.u64 	%rd3, %rd2;
	cvta.to.global.u64 	%rd4, %rd1;
	mov.u32 	%r1, %tid.x;
	mov.u32 	%r2, %ctaid.x;
	mov.u32 	%r3, %ntid.x;
	mad.lo.s32 	%r4, %r2, %r3, %r1;
	mul.wide.s32 	%rd5, %r4, 4;
	add.s64 	%rd6, %rd4, %rd5;
	ld.global.f32 	%f1, [%rd6];
	mul.f32 	%f2, %f1, %f1;
	mul.f32 	%f3, %f1, %f2;
	add.s64 	%rd7, %rd3, %rd5;
	st.global.f32 	[%rd7], %f3;
	ret;

}


// ===== COMPILED SASS (sm_100) =====

	.target	sm_100

	.elftype	@"ET_EXEC"


//--------------------- .note.nv.tkinfo           --------------------------
	.section	.note.nv.tkinfo,"",@"SHT_NOTE"
	.sectionflags	@"SHF_NOTE_NV_TKINFO"
	.tkinfo
        /*0018*/ 	.word	0x00000002
        /*0030*/ 	.string	""
        /*0030*/ 	.string	"ptxas"
        /*0030*/ 	.string	"Cuda compilation tools, release 13.0, V13.0.88"
        /*0030*/ 	.string	"Build cuda_13.0.r13.0/compiler.36424714_0"
        /*0030*/ 	.string	"-arch sm_100 -m 64 "



//--------------------- .note.nv.cuinfo           --------------------------
	.section	.note.nv.cuinfo,"",@"SHT_NOTE"
	.sectionflags	@"SHF_NOTE_NV_CUINFO"
        /*0018*/ 	.short	0x0002
        /*001a*/ 	.short	0x0064
        /*001c*/ 	.short	0x0082
	.zero		2


//--------------------- .nv.info                  --------------------------
	.section	.nv.info,"",@"SHT_CUDA_INFO"
	.align	4


	//----- nvinfo : EIATTR_REGCOUNT
	.align		4
        /*0000*/ 	.byte	0x04, 0x2f
        /*0002*/ 	.short	(.L_1 - .L_0)
	.align		4
.L_0:
        /*0004*/ 	.word	index@(_Z4cubePfS_)
        /*0008*/ 	.word	0x0000000c


	//----- nvinfo : EIATTR_FRAME_SIZE
	.align		4
.L_1:
        /*000c*/ 	.byte	0x04, 0x11
        /*000e*/ 	.short	(.L_3 - .L_2)
	.align		4
.L_2:
        /*0010*/ 	.word	index@(_Z4cubePfS_)
        /*0014*/ 	.word	0x00000000


	//----- nvinfo : EIATTR_MIN_STACK_SIZE
	.align		4
.L_3:
        /*0018*/ 	.byte	0x04, 0x12
        /*001a*/ 	.short	(.L_5 - .L_4)
	.align		4
.L_4:
        /*001c*/ 	.word	index@(_Z4cubePfS_)
        /*0020*/ 	.word	0x00000000
.L_5:


//--------------------- .nv.compat                --------------------------
	.section	.nv.compat,"",@"SHT_CUDA_COMPAT_INFO"
	.align	4
        /*0000*/ 	.byte	0x02, 0x09, 0x00, 0x00, 0x02, 0x02, 0x01, 0x00, 0x02, 0x05, 0x05, 0x00, 0x03, 0x07, 0x01, 0x01
        /*0010*/ 	.byte	0x02, 0x03, 0x00, 0x00, 0x02, 0x06, 0x01, 0x00, 0x04, 0x0b, 0x08, 0x00, 0x09, 0x00, 0x00, 0x00
        /*0020*/ 	.byte	0x00, 0x00, 0x00, 0x00


//--------------------- .nv.info._Z4cubePfS_      --------------------------
	.section	.nv.info._Z4cubePfS_,"",@"SHT_CUDA_INFO"
	.sectionflags	@""
	.align	4


	//----- nvinfo : EIATTR_CUDA_API_VERSION
	.align		4
        /*0000*/ 	.byte	0x04, 0x37
        /*0002*/ 	.short	(.L_7 - .L_6)
.L_6:
        /*0004*/ 	.word	0x00000082


	//----- nvinfo : EIATTR_KPARAM_INFO
	.align		4
.L_7:
        /*0008*/ 	.byte	0x04, 0x17
        /*000a*/ 	.short	(.L_9 - .L_8)
.L_8:
        /*000c*/ 	.word	0x00000000
        /*0010*/ 	.short	0x0001
        /*0012*/ 	.short	0x0008
        /*0014*/ 	.byte	0x00, 0xf5, 0x21, 0x00


	//----- nvinfo : EIATTR_KPARAM_INFO
	.align		4
.L_9:
        /*0018*/ 	.byte	0x04, 0x17
        /*001a*/ 	.short	(.L_11 - .L_10)
.L_10:
        /*001c*/ 	.word	0x00000000
        /*0020*/ 	.short	0x0000
        /*0022*/ 	.short	0x0000
        /*0024*/ 	.byte	0x00, 0xf5, 0x21, 0x00


	//----- nvinfo : EIATTR_SPARSE_MMA_MASK
	.align		4
.L_11:
        /*0028*/ 	.byte	0x03, 0x50
        /*002a*/ 	.short	0x0000


	//----- nvinfo : EIATTR_MAXREG_COUNT
	.align		4
        /*002c*/ 	.byte	0x03, 0x1b
        /*002e*/ 	.short	0x00ff


	//----- nvinfo : EIATTR_MERCURY_ISA_VERSION
	.align		4
        /*0030*/ 	.byte	0x03, 0x5f
        /*0032*/ 	.short	0x0101


	//----- nvinfo : EIATTR_VRC_CTA_INIT_COUNT
	.align		4
        /*0034*/ 	.byte	0x02, 0x4a
	.zero		1
	.zero		1


	//----- nvinfo : EIATTR_EXIT_INSTR_OFFSETS
	.align		4
        /*0038*/ 	.byte	0x04, 0x1c
        /*003a*/ 	.short	(.L_13 - .L_12)


	//   ....[0]....
.L_12:
        /*003c*/ 	.word	0x000000e0


	//----- nvinfo : EIATTR_CBANK_PARAM_SIZE
	.align		4
.L_13:
        /*0040*/ 	.byte	0x03, 0x19
        /*0042*/ 	.short	0x0010


	//----- nvinfo : EIATTR_PARAM_CBANK
	.align		4
        /*0044*/ 	.byte	0x04, 0x0a
        /*0046*/ 	.short	(.L_15 - .L_14)
	.align		4
.L_14:
        /*0048*/ 	.word	index@(.nv.constant0._Z4cubePfS_)
        /*004c*/ 	.short	0x0380
        /*004e*/ 	.short	0x0010


	//----- nvinfo : EIATTR_SW_WAR
	.align		4
.L_15:
        /*0050*/ 	.byte	0x04, 0x36
        /*0052*/ 	.short	(.L_17 - .L_16)
.L_16:
        /*0054*/ 	.word	0x00000008
.L_17:


//--------------------- .nv.callgraph             --------------------------
	.section	.nv.callgraph,"",@"SHT_CUDA_CALLGRAPH"
	.align	4
	.sectionentsize	8
	.align		4
        /*0000*/ 	.word	0x00000000
	.align		4
        /*0004*/ 	.word	0xffffffff
	.align		4
        /*0008*/ 	.word	0x00000000
	.align		4
        /*000c*/ 	.word	0xfffffffe
	.align		4
        /*0010*/ 	.word	0x00000000
	.align		4
        /*0014*/ 	.word	0xfffffffd
	.align		4
        /*0018*/ 	.word	0x00000000
	.align		4
        /*001c*/ 	.word	0xfffffffc


//--------------------- .text._Z4cubePfS_         --------------------------
	.section	.text._Z4cubePfS_,"ax",@progbits
	.align	128
        .global         _Z4cubePfS_
        .type           _Z4cubePfS_,@function
        .size           _Z4cubePfS_,(.L_x_1 - _Z4cubePfS_)
        .other          _Z4cubePfS_,@"STO_CUDA_ENTRY STV_DEFAULT"
_Z4cubePfS_:
.text._Z4cubePfS_:
[----:B------:R-:W-:Y:S01]  /*0000*/  LDC R1, c[0x0][0x37c] ;  /* 0x0000df00ff017b82 */ /* 0x000fe20000000800 */
[----:B------:R-:W0:Y:S07]  /*0010*/  S2R R7, SR_TID.X ;  /* 0x0000000000077919 */ /* 0x000e2e0000002100 */
[----:B------:R-:W0:Y:S01]  /*0020*/  S2UR UR6, SR_CTAID.X ;  /* 0x00000000000679c3 */ /* 0x000e220000002500 */
[----:B------:R-:W1:Y:S07]  /*0030*/  LDCU.64 UR4, c[0x0][0x358] ;  /* 0x00006b00ff0477ac */ /* 0x000e6e0008000a00 */
[----:B------:R-:W0:Y:S08]  /*0040*/  LDC R0, c[0x0][0x360] ;  /* 0x0000d800ff007b82 */ /* 0x000e300000000800 */
[----:B------:R-:W2:Y:S08]  /*0050*/  LDC.64 R2, c[0x0][0x380] ;  /* 0x0000e000ff027b82 */ /* 0x000eb00000000a00 */
[----:B------:R-:W3:Y:S01]  /*0060*/  LDC.64 R4, c[0x0][0x388] ;  /* 0x0000e200ff047b82 */ /* 0x000ee20000000a00 */
[----:B0-----:R-:W-:-:S04]  /*0070*/  IMAD R7, R0, UR6, R7 ;  /* 0x0000000600077c24 */ /* 0x001fc8000f8e0207 */
[----:B--2---:R-:W-:-:S06]  /*0080*/  IMAD.WIDE R2, R7, 0x4, R2 ;  /* 0x0000000407027825 */ /* 0x004fcc00078e0202 */
[----:B-1----:R-:W2:Y:S01]  /*0090*/  LDG.E R2, desc[UR4][R2.64] ;  /* 0x0000000402027981 */ /* 0x002ea2000c1e1900 */
[----:B---3--:R-:W-:-:S04]  /*00a0*/  IMAD.WIDE R4, R7, 0x4, R4 ;  /* 0x0000000407047825 */ /* 0x008fc800078e0204 */
[----:B--2---:R-:W-:-:S04]  /*00b0*/  FMUL R9, R2, R2 ;  /* 0x0000000202097220 */ /* 0x004fc80000400000 */
[----:B------:R-:W-:-:S05]  /*00c0*/  FMUL R9, R2, R9 ;  /* 0x0000000902097220 */ /* 0x000fca0000400000 */
[----:B------:R-:W-:Y:S01]  /*00d0*/  STG.E desc[UR4][R4.64], R9 ;  /* 0x0000000904007986 */ /* 0x000fe2000c101904 */
[----:B------:R-:W-:Y:S05]  /*00e0*/  EXIT ;  /* 0x000000000000794d */ /* 0x000fea0003800000 */
.L_x_0:
[----:B------:R-:W-:-:S00]  /*00f0*/  BRA `(.L_x_0) ;  /* 0xfffffffc00fc7947 */ /* 0x000fc0000383ffff */
[----:B------:R-:W-:-:S00]  /*0100*/  NOP ;  /* 0x0000000000007918 */ /* 0x000fc00000000000 */
[----:B------:R-:W-:-:S00]  /*0110*/  NOP ;  /* 0x0000000000007918 */ /* 0x000fc00000000000 */
[----:B------:R-:W-:-:S00]  /*0120*/  NOP ;  /* 0x0000000000007918 */ /* 0x000fc00000000000 */
[----:B------:R-:W-:-:S00]  /*0130*/  NOP ;  /* 0x0000000000007918 */ /* 0x000fc00000000000 */
[----:B------:R-:W-:-:S00]  /*0140*/  NOP ;  /* 0x0000000000007918 */ /* 0x000fc00000000000 */
[----:B------:R-:W-:-:S00]  /*0150*/  NOP ;  /* 0x0000000000007918 */ /* 0x000fc00000000000 */
[----:B------:R-:W-:-:S00]  /*0160*/  NOP ;  /* 0x0000000000007918 */ /* 0x000fc00000000000 */
[----:B------:R-:W-:-:S00]  /*0170*/  NOP ;  /* 0x0000000000007918 */ /* 0x000fc00000000000 */
.L_x_1:


//--------------------- .nv.shared.reserved.0     --------------------------
	.section	.nv.shared.reserved.0,"aw",@nobits
	.weak		__nv_reservedSMEM_offset_0_alias
	.size		__nv_reservedSMEM_offset_0_alias, 0, 64
	.other		__nv_reservedSMEM_offset_0_alias,@"STO_CUDA_RESERVED_SHARED STV_DEFAULT"
__nv_reservedSMEM_offset_0_alias:
	.zero		0
	.zero		64


//--------------------- .nv.constant0._Z4cubePfS_ --------------------------
	.section	.nv.constant0._Z4cubePfS_,"a",@progbits
	.sectionflags	@""
	.align	4
.nv.constant0._Z4cubePfS_:
	.zero		912


//--------------------- SYMBOLS --------------------------

	.type		.nv.reservedSmem.offset0,@object
	.size		.nv.reservedSmem.offset0,0x4
